	.headerflags	@"EF_CUDA_TEXMODE_UNIFIED EF_CUDA_64BIT_ADDRESS EF_CUDA_ACCELERATORS EF_CUDA_SM90 EF_CUDA_VIRTUAL_SM(EF_CUDA_SM90)"
	.elftype	@"ET_EXEC"


//--------------------- .nv.info                  --------------------------
	.section	.nv.info,"",@"SHT_CUDA_INFO"
	.align	4


	//----- nvinfo : EIATTR_REGCOUNT
	.align		4
        /*0000*/ 	.byte	0x04, 0x2f
        /*0002*/ 	.short	(.L_3 - .L_2)
	.align		4
.L_2:
        /*0004*/ 	.word	index@(triton_poi_fused__native_batch_norm_legit_no_training_relu_11)
        /*0008*/ 	.word	0x00000012


	//----- nvinfo : EIATTR_MIN_STACK_SIZE
	.align		4
.L_3:
        /*000c*/ 	.byte	0x04, 0x12
        /*000e*/ 	.short	(.L_5 - .L_4)
	.align		4
.L_4:
        /*0010*/ 	.word	index@(triton_poi_fused__native_batch_norm_legit_no_training_relu_11)
        /*0014*/ 	.word	0x00000000


	//----- nvinfo : EIATTR_FRAME_SIZE
	.align		4
.L_5:
        /*0018*/ 	.byte	0x04, 0x11
        /*001a*/ 	.short	(.L_7 - .L_6)
	.align		4
.L_6:
        /*001c*/ 	.word	index@(triton_poi_fused__native_batch_norm_legit_no_training_relu_11)
        /*0020*/ 	.word	0x00000000


	//----- nvinfo : EIATTR_MIN_STACK_SIZE
	.align		4
.L_7:
        /*0024*/ 	.byte	0x04, 0x12
        /*0026*/ 	.short	(.L_9 - .L_8)
	.align		4
.L_8:
        /*0028*/ 	.word	index@(triton_poi_fused__native_batch_norm_legit_no_training_relu_11)
        /*002c*/ 	.word	0x00000000
.L_9:


//--------------------- .nv.info.triton_poi_fused__native_batch_norm_legit_no_training_relu_11 --------------------------
	.section	.nv.info.triton_poi_fused__native_batch_norm_legit_no_training_relu_11,"",@"SHT_CUDA_INFO"
	.sectionflags	@""
	.align	4


	//----- nvinfo : EIATTR_CUDA_API_VERSION
	.align		4
        /*0000*/ 	.byte	0x04, 0x37
        /*0002*/ 	.short	(.L_11 - .L_10)
.L_10:
        /*0004*/ 	.word	0x0000007c


	//----- nvinfo : EIATTR_KPARAM_INFO
	.align		4
.L_11:
        /*0008*/ 	.byte	0x04, 0x17
        /*000a*/ 	.short	(.L_13 - .L_12)
.L_12:
        /*000c*/ 	.word	0x00000000
        /*0010*/ 	.short	0x0006
        /*0012*/ 	.short	0x0030
        /*0014*/ 	.byte	0x00, 0xf0, 0x11, 0x00


	//----- nvinfo : EIATTR_KPARAM_INFO
	.align		4
.L_13:
        /*0018*/ 	.byte	0x04, 0x17
        /*001a*/ 	.short	(.L_15 - .L_14)
.L_14:
        /*001c*/ 	.word	0x00000000
        /*0020*/ 	.short	0x0005
        /*0022*/ 	.short	0x0028
        /*0024*/ 	.byte	0x00, 0xf4, 0x21, 0x00


	//----- nvinfo : EIATTR_KPARAM_INFO
	.align		4
.L_15:
        /*0028*/ 	.byte	0x04, 0x17
        /*002a*/ 	.short	(.L_17 - .L_16)
.L_16:
        /*002c*/ 	.word	0x00000000
        /*0030*/ 	.short	0x0004
        /*0032*/ 	.short	0x0020
        /*0034*/ 	.byte	0x00, 0xf4, 0x21, 0x00


	//----- nvinfo : EIATTR_KPARAM_INFO
	.align		4
.L_17:
        /*0038*/ 	.byte	0x04, 0x17
        /*003a*/ 	.short	(.L_19 - .L_18)
.L_18:
        /*003c*/ 	.word	0x00000000
        /*0040*/ 	.short	0x0003
        /*0042*/ 	.short	0x0018
        /*0044*/ 	.byte	0x00, 0xf4, 0x21, 0x00


	//----- nvinfo : EIATTR_KPARAM_INFO
	.align		4
.L_19:
        /*0048*/ 	.byte	0x04, 0x17
        /*004a*/ 	.short	(.L_21 - .L_20)
.L_20:
        /*004c*/ 	.word	0x00000000
        /*0050*/ 	.short	0x0002
        /*0052*/ 	.short	0x0010
        /*0054*/ 	.byte	0x00, 0xf4, 0x21, 0x00


	//----- nvinfo : EIATTR_KPARAM_INFO
	.align		4
.L_21:
        /*0058*/ 	.byte	0x04, 0x17
        /*005a*/ 	.short	(.L_23 - .L_22)
.L_22:
        /*005c*/ 	.word	0x00000000
        /*0060*/ 	.short	0x0001
        /*0062*/ 	.short	0x0008
        /*0064*/ 	.byte	0x00, 0xf4, 0x21, 0x00


	//----- nvinfo : EIATTR_KPARAM_INFO
	.align		4
.L_23:
        /*0068*/ 	.byte	0x04, 0x17
        /*006a*/ 	.short	(.L_25 - .L_24)
.L_24:
        /*006c*/ 	.word	0x00000000
        /*0070*/ 	.short	0x0000
        /*0072*/ 	.short	0x0000
        /*0074*/ 	.byte	0x00, 0xf4, 0x21, 0x00


	//----- nvinfo : EIATTR_SPARSE_MMA_MASK
	.align		4
.L_25:
        /*0078*/ 	.byte	0x03, 0x50
        /*007a*/ 	.short	0x0000


	//----- nvinfo : EIATTR_MAXREG_COUNT
	.align		4
        /*007c*/ 	.byte	0x03, 0x1b
        /*007e*/ 	.short	0x00ff


	//----- nvinfo : EIATTR_EXIT_INSTR_OFFSETS
	.align		4
        /*0080*/ 	.byte	0x04, 0x1c
        /*0082*/ 	.short	(.L_27 - .L_26)


	//   ....[0]....
.L_26:
        /*0084*/ 	.word	0x000002f0


	//   ....[1]....
        /*0088*/ 	.word	0x00000310


	//----- nvinfo : EIATTR_REQNTID
	.align		4
.L_27:
        /*008c*/ 	.byte	0x04, 0x10
        /*008e*/ 	.short	(.L_29 - .L_28)
.L_28:
        /*0090*/ 	.word	0x00000080
        /*0094*/ 	.word	0x00000001
        /*0098*/ 	.word	0x00000001


	//----- nvinfo : EIATTR_CBANK_PARAM_SIZE
	.align		4
.L_29:
        /*009c*/ 	.byte	0x03, 0x19
        /*009e*/ 	.short	0x0034


	//----- nvinfo : EIATTR_PARAM_CBANK
	.align		4
        /*00a0*/ 	.byte	0x04, 0x0a
        /*00a2*/ 	.short	(.L_31 - .L_30)
	.align		4
.L_30:
        /*00a4*/ 	.word	index@(.nv.constant0.triton_poi_fused__native_batch_norm_legit_no_training_relu_11)
        /*00a8*/ 	.short	0x0210
        /*00aa*/ 	.short	0x0034


	//----- nvinfo : EIATTR_SW_WAR
	.align		4
.L_31:
        /*00ac*/ 	.byte	0x04, 0x36
        /*00ae*/ 	.short	(.L_33 - .L_32)
.L_32:
        /*00b0*/ 	.word	0x00000008
.L_33:


//--------------------- .nv.callgraph             --------------------------
	.section	.nv.callgraph,"",@"SHT_CUDA_CALLGRAPH"
	.align	4
	.sectionentsize	8
	.align		4
        /*0000*/ 	.word	0x00000000
	.align		4
        /*0004*/ 	.word	0xffffffff
	.align		4
        /*0008*/ 	.word	0x00000000
	.align		4
        /*000c*/ 	.word	0xfffffffe
	.align		4
        /*0010*/ 	.word	0x00000000
	.align		4
        /*0014*/ 	.word	0xfffffffd
	.align		4
        /*0018*/ 	.word	0x00000000
	.align		4
        /*001c*/ 	.word	0xfffffffc


//--------------------- .nv.constant4             --------------------------
	.section	.nv.constant4,"a",@progbits
	.align	8
	.align		8
.nv.constant4:
        /*0000*/ 	.dword	_$_str
	.align		8
        /*0008*/ 	.dword	_$_str_$_2


//--------------------- .text.triton_poi_fused__native_batch_norm_legit_no_training_relu_11 --------------------------
	.section	.text.triton_poi_fused__native_batch_norm_legit_no_training_relu_11,"ax",@progbits
	.align	128
        .global         triton_poi_fused__native_batch_norm_legit_no_training_relu_11
        .type           triton_poi_fused__native_batch_norm_legit_no_training_relu_11,@function
        .size           triton_poi_fused__native_batch_norm_legit_no_training_relu_11,(.L_x_1 - triton_poi_fused__native_batch_norm_legit_no_training_relu_11)
        .other          triton_poi_fused__native_batch_norm_legit_no_training_relu_11,@"STO_CUDA_ENTRY STV_DEFAULT"
triton_poi_fused__native_batch_norm_legit_no_training_relu_11:
.text.triton_poi_fused__native_batch_norm_legit_no_training_relu_11:
[----:B------:R-:W0:Y:S01]  /*0000*/  LDC R1, c[0x0][0x28] ;  /* 0x00000a00ff017b82 */ /* 0x000e220000000800 */
[----:B------:R-:W1:Y:S07]  /*0010*/  S2R R0, SR_TID.X ;  /* 0x0000000000007919 */ /* 0x000e6e0000002100 */
[----:B------:R-:W2:Y:S01]  /*0020*/  LDC.64 R8, c[0x0][0x220] ;  /* 0x00008800ff087b82 */ /* 0x000ea20000000a00 */
[----:B------:R-:W-:Y:S01]  /*0030*/  HFMA2.MMA R14, -RZ, RZ, 0, 0 ;  /* 0x00000000ff0e7435 */ /* 0x000fe200000001ff */
[----:B------:R-:W-:Y:S01]  /*0040*/  ULDC.64 UR4, c[0x0][0x208] ;  /* 0x0000820000047ab9 */ /* 0x000fe20000000a00 */
[----:B------:R-:W3:Y:S05]  /*0050*/  S2R R3, SR_CTAID.X ;  /* 0x0000000000037919 */ /* 0x000eea0000002500 */
[----:B------:R-:W4:Y:S08]  /*0060*/  LDC.64 R4, c[0x0][0x210] ;  /* 0x00008400ff047b82 */ /* 0x000f300000000a00 */
[----:B------:R-:W5:Y:S08]  /*0070*/  LDC.64 R6, c[0x0][0x218] ;  /* 0x00008600ff067b82 */ /* 0x000f700000000a00 */
[----:B------:R-:W5:Y:S01]  /*0080*/  LDC.64 R10, c[0x0][0x228] ;  /* 0x00008a00ff0a7b82 */ /* 0x000f620000000a00 */
[----:B-1----:R-:W-:-:S07]  /*0090*/  LOP3.LUT R0, R0, 0x7f, RZ, 0xc0, !PT ;  /* 0x0000007f00007812 */ /* 0x002fce00078ec0ff */
[----:B------:R-:W1:Y:S01]  /*00a0*/  LDC.64 R12, c[0x0][0x230] ;  /* 0x00008c00ff0c7b82 */ /* 0x000e620000000a00 */
[----:B---3--:R-:W-:-:S04]  /*00b0*/  LEA R0, R3, R0, 0x7 ;  /* 0x0000000003007211 */ /* 0x008fc800078e38ff */
[C---:B------:R-:W-:Y:S01]  /*00c0*/  ISETP.GE.AND P0, PT, R0.reuse, 0x2800, PT ;  /* 0x000028000000780c */ /* 0x040fe20003f06270 */
[----:B------:R-:W-:-:S05]  /*00d0*/  IMAD.HI R2, R0, 0x66666667, RZ ;  /* 0x6666666700027827 */ /* 0x000fca00078e02ff */
[----:B------:R-:W-:-:S04]  /*00e0*/  SHF.R.U32.HI R3, RZ, 0x1f, R2 ;  /* 0x0000001fff037819 */ /* 0x000fc80000011602 */
[----:B------:R-:W-:-:S05]  /*00f0*/  LEA.HI.SX32 R3, R2, R3, 0x1c ;  /* 0x0000000302037211 */ /* 0x000fca00078fe2ff */
[----:B------:R-:W-:-:S04]  /*0100*/  IMAD R15, R3, -0x28, R0 ;  /* 0xffffffd8030f7824 */ /* 0x000fc800078e0200 */
[----:B--2---:R-:W-:-:S05]  /*0110*/  IMAD.WIDE R8, R15, 0x4, R8 ;  /* 0x000000040f087825 */ /* 0x004fca00078e0208 */
[----:B------:R2:W3:Y:S01]  /*0120*/  @!P0 LDG.E.EL R14, desc[UR4][R8.64] ;  /* 0x00000004080e8981 */ /* 0x0004e2000c2e1900 */
[----:B------:R-:W-:Y:S01]  /*0130*/  CS2R R2, SRZ ;  /* 0x0000000000027805 */ /* 0x000fe2000001ff00 */
[----:B----4-:R-:W-:-:S04]  /*0140*/  IMAD.WIDE R4, R0, 0x4, R4 ;  /* 0x0000000400047825 */ /* 0x010fc800078e0204 */
[C---:B-----5:R-:W-:Y:S01]  /*0150*/  IMAD.WIDE R6, R15.reuse, 0x4, R6 ;  /* 0x000000040f067825 */ /* 0x060fe200078e0206 */
[----:B------:R4:W5:Y:S03]  /*0160*/  @!P0 LDG.E R2, desc[UR4][R4.64] ;  /* 0x0000000404028981 */ /* 0x000966000c1e1900 */
[C---:B0-2---:R-:W-:Y:S01]  /*0170*/  IMAD.WIDE R8, R15.reuse, 0x4, R10 ;  /* 0x000000040f087825 */ /* 0x045fe200078e020a */
[----:B------:R0:W5:Y:S03]  /*0180*/  @!P0 LDG.E.EL R3, desc[UR4][R6.64] ;  /* 0x0000000406038981 */ /* 0x000166000c2e1900 */
[----:B-1----:R-:W-:Y:S01]  /*0190*/  IMAD.WIDE R10, R15, 0x4, R12 ;  /* 0x000000040f0a7825 */ /* 0x002fe200078e020c */
[----:B------:R-:W-:Y:S01]  /*01a0*/  CS2R R12, SRZ ;  /* 0x00000000000c7805 */ /* 0x000fe2000001ff00 */
[----:B----4-:R-:W1:Y:S05]  /*01b0*/  LDC.64 R4, c[0x0][0x238] ;  /* 0x00008e00ff047b82 */ /* 0x010e6a0000000a00 */
[----:B------:R-:W2:Y:S04]  /*01c0*/  @!P0 LDG.E.EL R12, desc[UR4][R8.64] ;  /* 0x00000004080c8981 */ /* 0x000ea8000c2e1900 */
[----:B------:R-:W2:Y:S01]  /*01d0*/  @!P0 LDG.E.EL R13, desc[UR4][R10.64] ;  /* 0x000000040a0d8981 */ /* 0x000ea2000c2e1900 */
[----:B0-----:R-:W-:Y:S01]  /*01e0*/  MOV R6, 0x3e800000 ;  /* 0x3e80000000067802 */ /* 0x001fe20000000f00 */
[----:B---3--:R-:W-:-:S04]  /*01f0*/  FADD R14, R14, 9.9999997473787516356e-06 ;  /* 0x3727c5ac0e0e7421 */ /* 0x008fc80000000000 */
[----:B------:R-:W0:Y:S01]  /*0200*/  MUFU.SQRT R15, R14 ;  /* 0x0000000e000f7308 */ /* 0x000e220000002000 */
[----:B-----5:R-:W-:Y:S01]  /*0210*/  FADD R2, -R3, R2 ;  /* 0x0000000203027221 */ /* 0x020fe20000000100 */
[C---:B0-----:R-:W-:Y:S02]  /*0220*/  FSETP.GT.AND P1, PT, R15.reuse, 8.50705917302346158658e+37, PT ;  /* 0x7e8000000f00780b */ /* 0x041fe40003f24000 */
[----:B------:R-:W-:Y:S02]  /*0230*/  FSETP.GEU.AND P2, PT, R15, 1.175494350822287508e-38, PT ;  /* 0x008000000f00780b */ /* 0x000fe40003f4e000 */
[----:B------:R-:W-:-:S09]  /*0240*/  FSEL R6, R6, 1, P1 ;  /* 0x3f80000006067808 */ /* 0x000fd20000800000 */
[----:B------:R-:W-:Y:S02]  /*0250*/  @P1 FMUL R15, R15, 0.25 ;  /* 0x3e8000000f0f1820 */ /* 0x000fe40000400000 */
[----:B------:R-:W-:Y:S02]  /*0260*/  @!P2 FMUL R6, R6, 16777216 ;  /* 0x4b8000000606a820 */ /* 0x000fe40000400000 */
[----:B------:R-:W-:-:S06]  /*0270*/  @!P2 FMUL R15, R15, 16777216 ;  /* 0x4b8000000f0fa820 */ /* 0x000fcc0000400000 */
[----:B------:R-:W0:Y:S02]  /*0280*/  MUFU.RCP R15, R15 ;  /* 0x0000000f000f7308 */ /* 0x000e240000001000 */
[----:B0-----:R-:W-:-:S04]  /*0290*/  FMUL R3, R15, R6 ;  /* 0x000000060f037220 */ /* 0x001fc80000400000 */
[----:B------:R-:W-:-:S04]  /*02a0*/  FMUL R2, R2, R3 ;  /* 0x0000000302027220 */ /* 0x000fc80000400000 */
[----:B--2---:R-:W-:Y:S01]  /*02b0*/  FFMA R12, R2, R12, R13 ;  /* 0x0000000c020c7223 */ /* 0x004fe2000000000d */
[----:B-1----:R-:W-:-:S04]  /*02c0*/  IMAD.WIDE R2, R0, 0x4, R4 ;  /* 0x0000000400027825 */ /* 0x002fc800078e0204 */
[----:B------:R-:W-:-:S04]  /*02d0*/  FSETP.GEU.AND P1, PT, R12, RZ, PT ;  /* 0x000000ff0c00720b */ /* 0x000fc80003f2e000 */
[----:B------:R-:W-:Y:S01]  /*02e0*/  FSEL R5, R12, RZ, P1 ;  /* 0x000000ff0c057208 */ /* 0x000fe20000800000 */
[----:B------:R-:W-:Y:S08]  /*02f0*/  @P0 EXIT ;  /* 0x000000000000094d */ /* 0x000ff00003800000 */
[----:B------:R-:W-:Y:S01]  /*0300*/  STG.E desc[UR4][R2.64], R5 ;  /* 0x0000000502007986 */ /* 0x000fe2000c101904 */
[----:B------:R-:W-:Y:S05]  /*0310*/  EXIT ;  /* 0x000000000000794d */ /* 0x000fea0003800000 */
.L_x_0:
[----:B------:R-:W-:-:S00]  /*0320*/  BRA `(.L_x_0) ;  /* 0xfffffffc00fc7947 */ /* 0x000fc0000383ffff */
[----:B------:R-:W-:-:S00]  /*0330*/  NOP ;  /* 0x0000000000007918 */ /* 0x000fc00000000000 */
        /* <DEDUP_REMOVED lines=12> */
.L_x_1:


//--------------------- .nv.global.init           --------------------------
	.section	.nv.global.init,"aw",@progbits
.nv.global.init:
	.type		_$_str,@object
	.size		_$_str,(_$_str_$_2 - _$_str)
_$_str:
        /*0000*/ 	.byte	0x5f, 0x5f, 0x43, 0x55, 0x44, 0x41, 0x5f, 0x46, 0x54, 0x5a, 0x00
	.type		_$_str_$_2,@object
	.size		_$_str_$_2,(.L_1 - _$_str_$_2)
_$_str_$_2:
        /*000b*/ 	.byte	0x5f, 0x5f, 0x43, 0x55, 0x44, 0x41, 0x5f, 0x50, 0x52, 0x45, 0x43, 0x5f, 0x53, 0x51, 0x52, 0x54
        /*001b*/ 	.byte	0x00
.L_1:


//--------------------- .nv.constant0.triton_poi_fused__native_batch_norm_legit_no_training_relu_11 --------------------------
	.section	.nv.constant0.triton_poi_fused__native_batch_norm_legit_no_training_relu_11,"a",@progbits
	.sectionflags	@""
	.align	4
.nv.constant0.triton_poi_fused__native_batch_norm_legit_no_training_relu_11:
	.zero		580
